//
// Generated by NVIDIA NVVM Compiler
//
// Compiler Build ID: CL-36424714
// Cuda compilation tools, release 13.0, V13.0.88
// Based on NVVM 20.0.0
//

.version 9.0
.target sm_100
.address_size 64

	// .globl	_Z9addKernelPiPKiS1_

.visible .entry _Z9addKernelPiPKiS1_(
	.param .u64 .ptr .align 1 _Z9addKernelPiPKiS1__param_0,
	.param .u64 .ptr .align 1 _Z9addKernelPiPKiS1__param_1,
	.param .u64 .ptr .align 1 _Z9addKernelPiPKiS1__param_2
)
{
	.reg .b32 	%r<5>;
	.reg .b64 	%rd<11>;

	ld.param.u64 	%rd1, [_Z9addKernelPiPKiS1__param_0];
	ld.param.u64 	%rd2, [_Z9addKernelPiPKiS1__param_1];
	ld.param.u64 	%rd3, [_Z9addKernelPiPKiS1__param_2];
	cvta.to.global.u64 	%rd4, %rd1;
	cvta.to.global.u64 	%rd5, %rd3;
	cvta.to.global.u64 	%rd6, %rd2;
	mov.u32 	%r1, %tid.x;
	mul.wide.u32 	%rd7, %r1, 4;
	add.s64 	%rd8, %rd6, %rd7;
	ld.global.u32 	%r2, [%rd8];
	add.s64 	%rd9, %rd5, %rd7;
	ld.global.u32 	%r3, [%rd9];
	add.s32 	%r4, %r3, %r2;
	add.s64 	%rd10, %rd4, %rd7;
	st.global.u32 	[%rd10], %r4;
	ret;

}
	// .globl	_Z14multiplyKernelPiPKiS1_
.visible .entry _Z14multiplyKernelPiPKiS1_(
	.param .u64 .ptr .align 1 _Z14multiplyKernelPiPKiS1__param_0,
	.param .u64 .ptr .align 1 _Z14multiplyKernelPiPKiS1__param_1,
	.param .u64 .ptr .align 1 _Z14multiplyKernelPiPKiS1__param_2
)
{
	.reg .b32 	%r<5>;
	.reg .b64 	%rd<11>;

	ld.param.u64 	%rd1, [_Z14multiplyKernelPiPKiS1__param_0];
	ld.param.u64 	%rd2, [_Z14multiplyKernelPiPKiS1__param_1];
	ld.param.u64 	%rd3, [_Z14multiplyKernelPiPKiS1__param_2];
	cvta.to.global.u64 	%rd4, %rd1;
	cvta.to.global.u64 	%rd5, %rd3;
	cvta.to.global.u64 	%rd6, %rd2;
	mov.u32 	%r1, %tid.x;
	mul.wide.u32 	%rd7, %r1, 4;
	add.s64 	%rd8, %rd6, %rd7;
	ld.global.u32 	%r2, [%rd8];
	add.s64 	%rd9, %rd5, %rd7;
	ld.global.u32 	%r3, [%rd9];
	mul.lo.s32 	%r4, %r3, %r2;
	add.s64 	%rd10, %rd4, %rd7;
	st.global.u32 	[%rd10], %r4;
	ret;

}


// ===== COMPILED SASS (sm_100) =====

	.target	sm_100

	.elftype	@"ET_EXEC"


//--------------------- .note.nv.tkinfo           --------------------------
	.section	.note.nv.tkinfo,"",@"SHT_NOTE"
	.sectionflags	@"SHF_NOTE_NV_TKINFO"
	.tkinfo
        /*0018*/ 	.word	0x00000002
        /*0030*/ 	.string	""
        /*0030*/ 	.string	"ptxas"
        /*0030*/ 	.string	"Cuda compilation tools, release 13.0, V13.0.88"
        /*0030*/ 	.string	"Build cuda_13.0.r13.0/compiler.36424714_0"
        /*0030*/ 	.string	"-arch sm_100 -m 64 "



//--------------------- .note.nv.cuinfo           --------------------------
	.section	.note.nv.cuinfo,"",@"SHT_NOTE"
	.sectionflags	@"SHF_NOTE_NV_CUINFO"
        /*0018*/ 	.short	0x0002
        /*001a*/ 	.short	0x0064
        /*001c*/ 	.short	0x0082
	.zero		2


//--------------------- .nv.info                  --------------------------
	.section	.nv.info,"",@"SHT_CUDA_INFO"
	.align	4


	//----- nvinfo : EIATTR_REGCOUNT
	.align		4
        /*0000*/ 	.byte	0x04, 0x2f
        /*0002*/ 	.short	(.L_1 - .L_0)
	.align		4
.L_0:
        /*0004*/ 	.word	index@(_Z9addKernelPiPKiS1_)
        /*0008*/ 	.word	0x0000000c


	//----- nvinfo : EIATTR_FRAME_SIZE
	.align		4
.L_1:
        /*000c*/ 	.byte	0x04, 0x11
        /*000e*/ 	.short	(.L_3 - .L_2)
	.align		4
.L_2:
        /*0010*/ 	.word	index@(_Z9addKernelPiPKiS1_)
        /*0014*/ 	.word	0x00000000


	//----- nvinfo : EIATTR_REGCOUNT
	.align		4
.L_3:
        /*0018*/ 	.byte	0x04, 0x2f
        /*001a*/ 	.short	(.L_5 - .L_4)
	.align		4
.L_4:
        /*001c*/ 	.word	index@(_Z14multiplyKernelPiPKiS1_)
        /*0020*/ 	.word	0x0000000c


	//----- nvinfo : EIATTR_FRAME_SIZE
	.align		4
.L_5:
        /*0024*/ 	.byte	0x04, 0x11
        /*0026*/ 	.short	(.L_7 - .L_6)
	.align		4
.L_6:
        /*0028*/ 	.word	index@(_Z14multiplyKernelPiPKiS1_)
        /*002c*/ 	.word	0x00000000


	//----- nvinfo : EIATTR_MIN_STACK_SIZE
	.align		4
.L_7:
        /*0030*/ 	.byte	0x04, 0x12
        /*0032*/ 	.short	(.L_9 - .L_8)
	.align		4
.L_8:
        /*0034*/ 	.word	index@(_Z14multiplyKernelPiPKiS1_)
        /*0038*/ 	.word	0x00000000


	//----- nvinfo : EIATTR_MIN_STACK_SIZE
	.align		4
.L_9:
        /*003c*/ 	.byte	0x04, 0x12
        /*003e*/ 	.short	(.L_11 - .L_10)
	.align		4
.L_10:
        /*0040*/ 	.word	index@(_Z9addKernelPiPKiS1_)
        /*0044*/ 	.word	0x00000000
.L_11:


//--------------------- .nv.compat                --------------------------
	.section	.nv.compat,"",@"SHT_CUDA_COMPAT_INFO"
	.align	4
        /*0000*/ 	.byte	0x02, 0x09, 0x00, 0x00, 0x02, 0x02, 0x01, 0x00, 0x02, 0x05, 0x05, 0x00, 0x03, 0x07, 0x01, 0x01
        /*0010*/ 	.byte	0x02, 0x03, 0x00, 0x00, 0x02, 0x06, 0x01, 0x00, 0x04, 0x0b, 0x08, 0x00, 0x09, 0x00, 0x00, 0x00
        /*0020*/ 	.byte	0x00, 0x00, 0x00, 0x00


//--------------------- .nv.info._Z14multiplyKernelPiPKiS1_ --------------------------
	.section	.nv.info._Z14multiplyKernelPiPKiS1_,"",@"SHT_CUDA_INFO"
	.sectionflags	@""
	.align	4


	//----- nvinfo : EIATTR_CUDA_API_VERSION
	.align		4
        /*0000*/ 	.byte	0x04, 0x37
        /*0002*/ 	.short	(.L_13 - .L_12)
.L_12:
        /*0004*/ 	.word	0x00000082


	//----- nvinfo : EIATTR_KPARAM_INFO
	.align		4
.L_13:
        /*0008*/ 	.byte	0x04, 0x17
        /*000a*/ 	.short	(.L_15 - .L_14)
.L_14:
        /*000c*/ 	.word	0x00000000
        /*0010*/ 	.short	0x0002
        /*0012*/ 	.short	0x0010
        /*0014*/ 	.byte	0x00, 0xf5, 0x21, 0x00


	//----- nvinfo : EIATTR_KPARAM_INFO
	.align		4
.L_15:
        /*0018*/ 	.byte	0x04, 0x17
        /*001a*/ 	.short	(.L_17 - .L_16)
.L_16:
        /*001c*/ 	.word	0x00000000
        /*0020*/ 	.short	0x0001
        /*0022*/ 	.short	0x0008
        /*0024*/ 	.byte	0x00, 0xf5, 0x21, 0x00


	//----- nvinfo : EIATTR_KPARAM_INFO
	.align		4
.L_17:
        /*0028*/ 	.byte	0x04, 0x17
        /*002a*/ 	.short	(.L_19 - .L_18)
.L_18:
        /*002c*/ 	.word	0x00000000
        /*0030*/ 	.short	0x0000
        /*0032*/ 	.short	0x0000
        /*0034*/ 	.byte	0x00, 0xf5, 0x21, 0x00


	//----- nvinfo : EIATTR_SPARSE_MMA_MASK
	.align		4
.L_19:
        /*0038*/ 	.byte	0x03, 0x50
        /*003a*/ 	.short	0x0000


	//----- nvinfo : EIATTR_MAXREG_COUNT
	.align		4
        /*003c*/ 	.byte	0x03, 0x1b
        /*003e*/ 	.short	0x00ff


	//----- nvinfo : EIATTR_MERCURY_ISA_VERSION
	.align		4
        /*0040*/ 	.byte	0x03, 0x5f
        /*0042*/ 	.short	0x0101


	//----- nvinfo : EIATTR_VRC_CTA_INIT_COUNT
	.align		4
        /*0044*/ 	.byte	0x02, 0x4a
	.zero		1
	.zero		1


	//----- nvinfo : EIATTR_EXIT_INSTR_OFFSETS
	.align		4
        /*0048*/ 	.byte	0x04, 0x1c
        /*004a*/ 	.short	(.L_21 - .L_20)


	//   ....[0]....
.L_20:
        /*004c*/ 	.word	0x000000d0


	//----- nvinfo : EIATTR_CBANK_PARAM_SIZE
	.align		4
.L_21:
        /*0050*/ 	.byte	0x03, 0x19
        /*0052*/ 	.short	0x0018


	//----- nvinfo : EIATTR_PARAM_CBANK
	.align		4
        /*0054*/ 	.byte	0x04, 0x0a
        /*0056*/ 	.short	(.L_23 - .L_22)
	.align		4
.L_22:
        /*0058*/ 	.word	index@(.nv.constant0._Z14multiplyKernelPiPKiS1_)
        /*005c*/ 	.short	0x0380
        /*005e*/ 	.short	0x0018


	//----- nvinfo : EIATTR_SW_WAR
	.align		4
.L_23:
        /*0060*/ 	.byte	0x04, 0x36
        /*0062*/ 	.short	(.L_25 - .L_24)
.L_24:
        /*0064*/ 	.word	0x00000008
.L_25:


//--------------------- .nv.info._Z9addKernelPiPKiS1_ --------------------------
	.section	.nv.info._Z9addKernelPiPKiS1_,"",@"SHT_CUDA_INFO"
	.sectionflags	@""
	.align	4


	//----- nvinfo : EIATTR_CUDA_API_VERSION
	.align		4
        /*0000*/ 	.byte	0x04, 0x37
        /*0002*/ 	.short	(.L_27 - .L_26)
.L_26:
        /*0004*/ 	.word	0x00000082


	//----- nvinfo : EIATTR_KPARAM_INFO
	.align		4
.L_27:
        /*0008*/ 	.byte	0x04, 0x17
        /*000a*/ 	.short	(.L_29 - .L_28)
.L_28:
        /*000c*/ 	.word	0x00000000
        /*0010*/ 	.short	0x0002
        /*0012*/ 	.short	0x0010
        /*0014*/ 	.byte	0x00, 0xf5, 0x21, 0x00


	//----- nvinfo : EIATTR_KPARAM_INFO
	.align		4
.L_29:
        /*0018*/ 	.byte	0x04, 0x17
        /*001a*/ 	.short	(.L_31 - .L_30)
.L_30:
        /*001c*/ 	.word	0x00000000
        /*0020*/ 	.short	0x0001
        /*0022*/ 	.short	0x0008
        /*0024*/ 	.byte	0x00, 0xf5, 0x21, 0x00


	//----- nvinfo : EIATTR_KPARAM_INFO
	.align		4
.L_31:
        /*0028*/ 	.byte	0x04, 0x17
        /*002a*/ 	.short	(.L_33 - .L_32)
.L_32:
        /*002c*/ 	.word	0x00000000
        /*0030*/ 	.short	0x0000
        /*0032*/ 	.short	0x0000
        /*0034*/ 	.byte	0x00, 0xf5, 0x21, 0x00


	//----- nvinfo : EIATTR_SPARSE_MMA_MASK
	.align		4
.L_33:
        /*0038*/ 	.byte	0x03, 0x50
        /*003a*/ 	.short	0x0000


	//----- nvinfo : EIATTR_MAXREG_COUNT
	.align		4
        /*003c*/ 	.byte	0x03, 0x1b
        /*003e*/ 	.short	0x00ff


	//----- nvinfo : EIATTR_MERCURY_ISA_VERSION
	.align		4
        /*0040*/ 	.byte	0x03, 0x5f
        /*0042*/ 	.short	0x0101


	//----- nvinfo : EIATTR_VRC_CTA_INIT_COUNT
	.align		4
        /*0044*/ 	.byte	0x02, 0x4a
	.zero		1
	.zero		1


	//----- nvinfo : EIATTR_EXIT_INSTR_OFFSETS
	.align		4
        /*0048*/ 	.byte	0x04, 0x1c
        /*004a*/ 	.short	(.L_35 - .L_34)


	//   ....[0]....
.L_34:
        /*004c*/ 	.word	0x000000d0


	//----- nvinfo : EIATTR_CBANK_PARAM_SIZE
	.align		4
.L_35:
        /*0050*/ 	.byte	0x03, 0x19
        /*0052*/ 	.short	0x0018


	//----- nvinfo : EIATTR_PARAM_CBANK
	.align		4
        /*0054*/ 	.byte	0x04, 0x0a
        /*0056*/ 	.short	(.L_37 - .L_36)
	.align		4
.L_36:
        /*0058*/ 	.word	index@(.nv.constant0._Z9addKernelPiPKiS1_)
        /*005c*/ 	.short	0x0380
        /*005e*/ 	.short	0x0018


	//----- nvinfo : EIATTR_SW_WAR
	.align		4
.L_37:
        /*0060*/ 	.byte	0x04, 0x36
        /*0062*/ 	.short	(.L_39 - .L_38)
.L_38:
        /*0064*/ 	.word	0x00000008
.L_39:


//--------------------- .nv.callgraph             --------------------------
	.section	.nv.callgraph,"",@"SHT_CUDA_CALLGRAPH"
	.align	4
	.sectionentsize	8
	.align		4
        /*0000*/ 	.word	0x00000000
	.align		4
        /*0004*/ 	.word	0xffffffff
	.align		4
        /*0008*/ 	.word	0x00000000
	.align		4
        /*000c*/ 	.word	0xfffffffe
	.align		4
        /*0010*/ 	.word	0x00000000
	.align		4
        /*0014*/ 	.word	0xfffffffd
	.align		4
        /*0018*/ 	.word	0x00000000
	.align		4
        /*001c*/ 	.word	0xfffffffc


//--------------------- .text._Z14multiplyKernelPiPKiS1_ --------------------------
	.section	.text._Z14multiplyKernelPiPKiS1_,"ax",@progbits
	.align	128
        .global         _Z14multiplyKernelPiPKiS1_
        .type           _Z14multiplyKernelPiPKiS1_,@function
        .size           _Z14multiplyKernelPiPKiS1_,(.L_x_2 - _Z14multiplyKernelPiPKiS1_)
        .other          _Z14multiplyKernelPiPKiS1_,@"STO_CUDA_ENTRY STV_DEFAULT"
_Z14multiplyKernelPiPKiS1_:
.text._Z14multiplyKernelPiPKiS1_:
[----:B------:R-:W-:Y:S01]  /*0000*/  LDC R1, c[0x0][0x37c] ;  /* 0x0000df00ff017b82 */ /* 0x000fe20000000800 */
[----:B------:R-:W0:Y:S07]  /*0010*/  S2R R9, SR_TID.X ;  /* 0x0000000000097919 */ /* 0x000e2e0000002100 */
[----:B------:R-:W0:Y:S01]  /*0020*/  LDC.64 R2, c[0x0][0x388] ;  /* 0x0000e200ff027b82 */ /* 0x000e220000000a00 */
[----:B------:R-:W1:Y:S07]  /*0030*/  LDCU.64 UR4, c[0x0][0x358] ;  /* 0x00006b00ff0477ac */ /* 0x000e6e0008000a00 */
[----:B------:R-:W2:Y:S08]  /*0040*/  LDC.64 R4, c[0x0][0x390] ;  /* 0x0000e400ff047b82 */ /* 0x000eb00000000a00 */
[----:B------:R-:W3:Y:S01]  /*0050*/  LDC.64 R6, c[0x0][0x380] ;  /* 0x0000e000ff067b82 */ /* 0x000ee20000000a00 */
[----:B0-----:R-:W-:-:S04]  /*0060*/  IMAD.WIDE.U32 R2, R9, 0x4, R2 ;  /* 0x0000000409027825 */ /* 0x001fc800078e0002 */
[C---:B--2---:R-:W-:Y:S02]  /*0070*/  IMAD.WIDE.U32 R4, R9.reuse, 0x4, R4 ;  /* 0x0000000409047825 */ /* 0x044fe400078e0004 */
[----:B-1----:R-:W2:Y:S04]  /*0080*/  LDG.E R2, desc[UR4][R2.64] ;  /* 0x0000000402027981 */ /* 0x002ea8000c1e1900 */
[----:B------:R-:W2:Y:S01]  /*0090*/  LDG.E R5, desc[UR4][R4.64] ;  /* 0x0000000404057981 */ /* 0x000ea2000c1e1900 */
[----:B---3--:R-:W-:-:S04]  /*00a0*/  IMAD.WIDE.U32 R6, R9, 0x4, R6 ;  /* 0x0000000409067825 */ /* 0x008fc800078e0006 */
[----:B--2---:R-:W-:-:S05]  /*00b0*/  IMAD R9, R2, R5, RZ ;  /* 0x0000000502097224 */ /* 0x004fca00078e02ff */
[----:B------:R-:W-:Y:S01]  /*00c0*/  STG.E desc[UR4][R6.64], R9 ;  /* 0x0000000906007986 */ /* 0x000fe2000c101904 */
[----:B------:R-:W-:Y:S05]  /*00d0*/  EXIT ;  /* 0x000000000000794d */ /* 0x000fea0003800000 */
.L_x_0:
[----:B------:R-:W-:-:S00]  /*00e0*/  BRA `(.L_x_0) ;  /* 0xfffffffc00fc7947 */ /* 0x000fc0000383ffff */
[----:B------:R-:W-:-:S00]  /*00f0*/  NOP ;  /* 0x0000000000007918 */ /* 0x000fc00000000000 */
        /* <DEDUP_REMOVED lines=8> */
.L_x_2:


//--------------------- .text._Z9addKernelPiPKiS1_ --------------------------
	.section	.text._Z9addKernelPiPKiS1_,"ax",@progbits
	.align	128
        .global         _Z9addKernelPiPKiS1_
        .type           _Z9addKernelPiPKiS1_,@function
        .size           _Z9addKernelPiPKiS1_,(.L_x_3 - _Z9addKernelPiPKiS1_)
        .other          _Z9addKernelPiPKiS1_,@"STO_CUDA_ENTRY STV_DEFAULT"
_Z9addKernelPiPKiS1_:
.text._Z9addKernelPiPKiS1_:
        /* <DEDUP_REMOVED lines=10> */
[----:B---3--:R-:W-:Y:S01]  /*00a0*/  IMAD.WIDE.U32 R6, R9, 0x4, R6 ;  /* 0x0000000409067825 */ /* 0x008fe200078e0006 */
[----:B--2---:R-:W-:-:S05]  /*00b0*/  IADD3 R9, PT, PT, R2, R5, RZ ;  /* 0x0000000502097210 */ /* 0x004fca0007ffe0ff */
[----:B------:R-:W-:Y:S01]  /*00c0*/  STG.E desc[UR4][R6.64], R9 ;  /* 0x0000000906007986 */ /* 0x000fe2000c101904 */
[----:B------:R-:W-:Y:S05]  /*00d0*/  EXIT ;  /* 0x000000000000794d */ /* 0x000fea0003800000 */
.L_x_1:
        /* <DEDUP_REMOVED lines=10> */
.L_x_3:


//--------------------- .nv.shared.reserved.0     --------------------------
	.section	.nv.shared.reserved.0,"aw",@nobits
	.weak		__nv_reservedSMEM_offset_0_alias
	.size		__nv_reservedSMEM_offset_0_alias, 0, 64
	.other		__nv_reservedSMEM_offset_0_alias,@"STO_CUDA_RESERVED_SHARED STV_DEFAULT"
__nv_reservedSMEM_offset_0_alias:
	.zero		0
	.zero		64


//--------------------- .nv.constant0._Z14multiplyKernelPiPKiS1_ --------------------------
	.section	.nv.constant0._Z14multiplyKernelPiPKiS1_,"a",@progbits
	.sectionflags	@""
	.align	4
.nv.constant0._Z14multiplyKernelPiPKiS1_:
	.zero		920


//--------------------- .nv.constant0._Z9addKernelPiPKiS1_ --------------------------
	.section	.nv.constant0._Z9addKernelPiPKiS1_,"a",@progbits
	.sectionflags	@""
	.align	4
.nv.constant0._Z9addKernelPiPKiS1_:
	.zero		920


//--------------------- SYMBOLS --------------------------

	.type		.nv.reservedSmem.offset0,@object
	.size		.nv.reservedSmem.offset0,0x4
